	.headerflags	@"EF_CUDA_TEXMODE_UNIFIED EF_CUDA_64BIT_ADDRESS EF_CUDA_ACCELERATORS EF_CUDA_SM90 EF_CUDA_VIRTUAL_SM(EF_CUDA_SM90)"
	.elftype	@"ET_EXEC"


//--------------------- .nv.info                  --------------------------
	.section	.nv.info,"",@"SHT_CUDA_INFO"
	.align	4


	//----- nvinfo : EIATTR_REGCOUNT
	.align		4
        /*0000*/ 	.byte	0x04, 0x2f
        /*0002*/ 	.short	(.L_3 - .L_2)
	.align		4
.L_2:
        /*0004*/ 	.word	index@(triton_poi_fused__native_batch_norm_legit_no_training_add_mul_relu_sigmoid_threshold_backward_0)
        /*0008*/ 	.word	0x00000022


	//----- nvinfo : EIATTR_MIN_STACK_SIZE
	.align		4
.L_3:
        /*000c*/ 	.byte	0x04, 0x12
        /*000e*/ 	.short	(.L_5 - .L_4)
	.align		4
.L_4:
        /*0010*/ 	.word	index@(triton_poi_fused__native_batch_norm_legit_no_training_add_mul_relu_sigmoid_threshold_backward_0)
        /*0014*/ 	.word	0x00000000


	//----- nvinfo : EIATTR_FRAME_SIZE
	.align		4
.L_5:
        /*0018*/ 	.byte	0x04, 0x11
        /*001a*/ 	.short	(.L_7 - .L_6)
	.align		4
.L_6:
        /*001c*/ 	.word	index@(triton_poi_fused__native_batch_norm_legit_no_training_add_mul_relu_sigmoid_threshold_backward_0)
        /*0020*/ 	.word	0x00000000


	//----- nvinfo : EIATTR_MIN_STACK_SIZE
	.align		4
.L_7:
        /*0024*/ 	.byte	0x04, 0x12
        /*0026*/ 	.short	(.L_9 - .L_8)
	.align		4
.L_8:
        /*0028*/ 	.word	index@(triton_poi_fused__native_batch_norm_legit_no_training_add_mul_relu_sigmoid_threshold_backward_0)
        /*002c*/ 	.word	0x00000000
.L_9:


//--------------------- .nv.info.triton_poi_fused__native_batch_norm_legit_no_training_add_mul_relu_sigmoid_threshold_backward_0 --------------------------
	.section	.nv.info.triton_poi_fused__native_batch_norm_legit_no_training_add_mul_relu_sigmoid_threshold_backward_0,"",@"SHT_CUDA_INFO"
	.sectionflags	@""
	.align	4


	//----- nvinfo : EIATTR_CUDA_API_VERSION
	.align		4
        /*0000*/ 	.byte	0x04, 0x37
        /*0002*/ 	.short	(.L_11 - .L_10)
.L_10:
        /*0004*/ 	.word	0x0000007c


	//----- nvinfo : EIATTR_KPARAM_INFO
	.align		4
.L_11:
        /*0008*/ 	.byte	0x04, 0x17
        /*000a*/ 	.short	(.L_13 - .L_12)
.L_12:
        /*000c*/ 	.word	0x00000000
        /*0010*/ 	.short	0x001a
        /*0012*/ 	.short	0x00d0
        /*0014*/ 	.byte	0x00, 0xf0, 0x11, 0x00


	//----- nvinfo : EIATTR_KPARAM_INFO
	.align		4
.L_13:
        /*0018*/ 	.byte	0x04, 0x17
        /*001a*/ 	.short	(.L_15 - .L_14)
.L_14:
        /*001c*/ 	.word	0x00000000
        /*0020*/ 	.short	0x0019
        /*0022*/ 	.short	0x00c8
        /*0024*/ 	.byte	0x00, 0xf4, 0x21, 0x00


	//----- nvinfo : EIATTR_KPARAM_INFO
	.align		4
.L_15:
        /*0028*/ 	.byte	0x04, 0x17
        /*002a*/ 	.short	(.L_17 - .L_16)
.L_16:
        /*002c*/ 	.word	0x00000000
        /*0030*/ 	.short	0x0018
        /*0032*/ 	.short	0x00c0
        /*0034*/ 	.byte	0x00, 0xf4, 0x21, 0x00


	//----- nvinfo : EIATTR_KPARAM_INFO
	.align		4
.L_17:
        /*0038*/ 	.byte	0x04, 0x17
        /*003a*/ 	.short	(.L_19 - .L_18)
.L_18:
        /*003c*/ 	.word	0x00000000
        /*0040*/ 	.short	0x0017
        /*0042*/ 	.short	0x00b8
        /*0044*/ 	.byte	0x00, 0xf4, 0x21, 0x00


	//----- nvinfo : EIATTR_KPARAM_INFO
	.align		4
.L_19:
        /*0048*/ 	.byte	0x04, 0x17
        /*004a*/ 	.short	(.L_21 - .L_20)
.L_20:
        /*004c*/ 	.word	0x00000000
        /*0050*/ 	.short	0x0016
        /*0052*/ 	.short	0x00b0
        /*0054*/ 	.byte	0x00, 0xf4, 0x21, 0x00


	//----- nvinfo : EIATTR_KPARAM_INFO
	.align		4
.L_21:
        /*0058*/ 	.byte	0x04, 0x17
        /*005a*/ 	.short	(.L_23 - .L_22)
.L_22:
        /*005c*/ 	.word	0x00000000
        /*0060*/ 	.short	0x0015
        /*0062*/ 	.short	0x00a8
        /*0064*/ 	.byte	0x00, 0xf4, 0x21, 0x00


	//----- nvinfo : EIATTR_KPARAM_INFO
	.align		4
.L_23:
        /*0068*/ 	.byte	0x04, 0x17
        /*006a*/ 	.short	(.L_25 - .L_24)
.L_24:
        /*006c*/ 	.word	0x00000000
        /*0070*/ 	.short	0x0014
        /*0072*/ 	.short	0x00a0
        /*0074*/ 	.byte	0x00, 0xf4, 0x21, 0x00


	//----- nvinfo : EIATTR_KPARAM_INFO
	.align		4
.L_25:
        /*0078*/ 	.byte	0x04, 0x17
        /*007a*/ 	.short	(.L_27 - .L_26)
.L_26:
        /*007c*/ 	.word	0x00000000
        /*0080*/ 	.short	0x0013
        /*0082*/ 	.short	0x0098
        /*0084*/ 	.byte	0x00, 0xf4, 0x21, 0x00


	//----- nvinfo : EIATTR_KPARAM_INFO
	.align		4
.L_27:
        /*0088*/ 	.byte	0x04, 0x17
        /*008a*/ 	.short	(.L_29 - .L_28)
.L_28:
        /*008c*/ 	.word	0x00000000
        /*0090*/ 	.short	0x0012
        /*0092*/ 	.short	0x0090
        /*0094*/ 	.byte	0x00, 0xf4, 0x21, 0x00


	//----- nvinfo : EIATTR_KPARAM_INFO
	.align		4
.L_29:
        /*0098*/ 	.byte	0x04, 0x17
        /*009a*/ 	.short	(.L_31 - .L_30)
.L_30:
        /*009c*/ 	.word	0x00000000
        /*00a0*/ 	.short	0x0011
        /*00a2*/ 	.short	0x0088
        /*00a4*/ 	.byte	0x00, 0xf4, 0x21, 0x00


	//----- nvinfo : EIATTR_KPARAM_INFO
	.align		4
.L_31:
        /*00a8*/ 	.byte	0x04, 0x17
        /*00aa*/ 	.short	(.L_33 - .L_32)
.L_32:
        /*00ac*/ 	.word	0x00000000
        /*00b0*/ 	.short	0x0010
        /*00b2*/ 	.short	0x0080
        /*00b4*/ 	.byte	0x00, 0xf4, 0x21, 0x00


	//----- nvinfo : EIATTR_KPARAM_INFO
	.align		4
.L_33:
        /*00b8*/ 	.byte	0x04, 0x17
        /*00ba*/ 	.short	(.L_35 - .L_34)
.L_34:
        /*00bc*/ 	.word	0x00000000
        /*00c0*/ 	.short	0x000f
        /*00c2*/ 	.short	0x0078
        /*00c4*/ 	.byte	0x00, 0xf4, 0x21, 0x00


	//----- nvinfo : EIATTR_KPARAM_INFO
	.align		4
.L_35:
        /*00c8*/ 	.byte	0x04, 0x17
        /*00ca*/ 	.short	(.L_37 - .L_36)
.L_36:
        /*00cc*/ 	.word	0x00000000
        /*00d0*/ 	.short	0x000e
        /*00d2*/ 	.short	0x0070
        /*00d4*/ 	.byte	0x00, 0xf4, 0x21, 0x00


	//----- nvinfo : EIATTR_KPARAM_INFO
	.align		4
.L_37:
        /*00d8*/ 	.byte	0x04, 0x17
        /*00da*/ 	.short	(.L_39 - .L_38)
.L_38:
        /*00dc*/ 	.word	0x00000000
        /*00e0*/ 	.short	0x000d
        /*00e2*/ 	.short	0x0068
        /*00e4*/ 	.byte	0x00, 0xf4, 0x21, 0x00


	//----- nvinfo : EIATTR_KPARAM_INFO
	.align		4
.L_39:
        /*00e8*/ 	.byte	0x04, 0x17
        /*00ea*/ 	.short	(.L_41 - .L_40)
.L_40:
        /*00ec*/ 	.word	0x00000000
        /*00f0*/ 	.short	0x000c
        /*00f2*/ 	.short	0x0060
        /*00f4*/ 	.byte	0x00, 0xf4, 0x21, 0x00


	//----- nvinfo : EIATTR_KPARAM_INFO
	.align		4
.L_41:
        /*00f8*/ 	.byte	0x04, 0x17
        /*00fa*/ 	.short	(.L_43 - .L_42)
.L_42:
        /*00fc*/ 	.word	0x00000000
        /*0100*/ 	.short	0x000b
        /*0102*/ 	.short	0x0058
        /*0104*/ 	.byte	0x00, 0xf4, 0x21, 0x00


	//----- nvinfo : EIATTR_KPARAM_INFO
	.align		4
.L_43:
        /*0108*/ 	.byte	0x04, 0x17
        /*010a*/ 	.short	(.L_45 - .L_44)
.L_44:
        /*010c*/ 	.word	0x00000000
        /*0110*/ 	.short	0x000a
        /*0112*/ 	.short	0x0050
        /*0114*/ 	.byte	0x00, 0xf4, 0x21, 0x00


	//----- nvinfo : EIATTR_KPARAM_INFO
	.align		4
.L_45:
        /*0118*/ 	.byte	0x04, 0x17
        /*011a*/ 	.short	(.L_47 - .L_46)
.L_46:
        /*011c*/ 	.word	0x00000000
        /*0120*/ 	.short	0x0009
        /*0122*/ 	.short	0x0048
        /*0124*/ 	.byte	0x00, 0xf4, 0x21, 0x00


	//----- nvinfo : EIATTR_KPARAM_INFO
	.align		4
.L_47:
        /*0128*/ 	.byte	0x04, 0x17
        /*012a*/ 	.short	(.L_49 - .L_48)
.L_48:
        /*012c*/ 	.word	0x00000000
        /*0130*/ 	.short	0x0008
        /*0132*/ 	.short	0x0040
        /*0134*/ 	.byte	0x00, 0xf4, 0x21, 0x00


	//----- nvinfo : EIATTR_KPARAM_INFO
	.align		4
.L_49:
        /*0138*/ 	.byte	0x04, 0x17
        /*013a*/ 	.short	(.L_51 - .L_50)
.L_50:
        /*013c*/ 	.word	0x00000000
        /*0140*/ 	.short	0x0007
        /*0142*/ 	.short	0x0038
        /*0144*/ 	.byte	0x00, 0xf4, 0x21, 0x00


	//----- nvinfo : EIATTR_KPARAM_INFO
	.align		4
.L_51:
        /*0148*/ 	.byte	0x04, 0x17
        /*014a*/ 	.short	(.L_53 - .L_52)
.L_52:
        /*014c*/ 	.word	0x00000000
        /*0150*/ 	.short	0x0006
        /*0152*/ 	.short	0x0030
        /*0154*/ 	.byte	0x00, 0xf4, 0x21, 0x00


	//----- nvinfo : EIATTR_KPARAM_INFO
	.align		4
.L_53:
        /*0158*/ 	.byte	0x04, 0x17
        /*015a*/ 	.short	(.L_55 - .L_54)
.L_54:
        /*015c*/ 	.word	0x00000000
        /*0160*/ 	.short	0x0005
        /*0162*/ 	.short	0x0028
        /*0164*/ 	.byte	0x00, 0xf4, 0x21, 0x00


	//----- nvinfo : EIATTR_KPARAM_INFO
	.align		4
.L_55:
        /*0168*/ 	.byte	0x04, 0x17
        /*016a*/ 	.short	(.L_57 - .L_56)
.L_56:
        /*016c*/ 	.word	0x00000000
        /*0170*/ 	.short	0x0004
        /*0172*/ 	.short	0x0020
        /*0174*/ 	.byte	0x00, 0xf4, 0x21, 0x00


	//----- nvinfo : EIATTR_KPARAM_INFO
	.align		4
.L_57:
        /*0178*/ 	.byte	0x04, 0x17
        /*017a*/ 	.short	(.L_59 - .L_58)
.L_58:
        /*017c*/ 	.word	0x00000000
        /*0180*/ 	.short	0x0003
        /*0182*/ 	.short	0x0018
        /*0184*/ 	.byte	0x00, 0xf4, 0x21, 0x00


	//----- nvinfo : EIATTR_KPARAM_INFO
	.align		4
.L_59:
        /*0188*/ 	.byte	0x04, 0x17
        /*018a*/ 	.short	(.L_61 - .L_60)
.L_60:
        /*018c*/ 	.word	0x00000000
        /*0190*/ 	.short	0x0002
        /*0192*/ 	.short	0x0010
        /*0194*/ 	.byte	0x00, 0xf4, 0x21, 0x00


	//----- nvinfo : EIATTR_KPARAM_INFO
	.align		4
.L_61:
        /*0198*/ 	.byte	0x04, 0x17
        /*019a*/ 	.short	(.L_63 - .L_62)
.L_62:
        /*019c*/ 	.word	0x00000000
        /*01a0*/ 	.short	0x0001
        /*01a2*/ 	.short	0x0008
        /*01a4*/ 	.byte	0x00, 0xf4, 0x21, 0x00


	//----- nvinfo : EIATTR_KPARAM_INFO
	.align		4
.L_63:
        /*01a8*/ 	.byte	0x04, 0x17
        /*01aa*/ 	.short	(.L_65 - .L_64)
.L_64:
        /*01ac*/ 	.word	0x00000000
        /*01b0*/ 	.short	0x0000
        /*01b2*/ 	.short	0x0000
        /*01b4*/ 	.byte	0x00, 0xf4, 0x21, 0x00


	//----- nvinfo : EIATTR_SPARSE_MMA_MASK
	.align		4
.L_65:
        /*01b8*/ 	.byte	0x03, 0x50
        /*01ba*/ 	.short	0x0000


	//----- nvinfo : EIATTR_MAXREG_COUNT
	.align		4
        /*01bc*/ 	.byte	0x03, 0x1b
        /*01be*/ 	.short	0x00ff


	//----- nvinfo : EIATTR_EXIT_INSTR_OFFSETS
	.align		4
        /*01c0*/ 	.byte	0x04, 0x1c
        /*01c2*/ 	.short	(.L_67 - .L_66)


	//   ....[0]....
.L_66:
        /*01c4*/ 	.word	0x00000c00


	//   ....[1]....
        /*01c8*/ 	.word	0x00000c20


	//----- nvinfo : EIATTR_REQNTID
	.align		4
.L_67:
        /*01cc*/ 	.byte	0x04, 0x10
        /*01ce*/ 	.short	(.L_69 - .L_68)
.L_68:
        /*01d0*/ 	.word	0x00000080
        /*01d4*/ 	.word	0x00000001
        /*01d8*/ 	.word	0x00000001


	//----- nvinfo : EIATTR_CBANK_PARAM_SIZE
	.align		4
.L_69:
        /*01dc*/ 	.byte	0x03, 0x19
        /*01de*/ 	.short	0x00d4


	//----- nvinfo : EIATTR_PARAM_CBANK
	.align		4
        /*01e0*/ 	.byte	0x04, 0x0a
        /*01e2*/ 	.short	(.L_71 - .L_70)
	.align		4
.L_70:
        /*01e4*/ 	.word	index@(.nv.constant0.triton_poi_fused__native_batch_norm_legit_no_training_add_mul_relu_sigmoid_threshold_backward_0)
        /*01e8*/ 	.short	0x0210
        /*01ea*/ 	.short	0x00d4


	//----- nvinfo : EIATTR_SW_WAR
	.align		4
.L_71:
        /*01ec*/ 	.byte	0x04, 0x36
        /*01ee*/ 	.short	(.L_73 - .L_72)
.L_72:
        /*01f0*/ 	.word	0x00000008
.L_73:


//--------------------- .nv.callgraph             --------------------------
	.section	.nv.callgraph,"",@"SHT_CUDA_CALLGRAPH"
	.align	4
	.sectionentsize	8
	.align		4
        /*0000*/ 	.word	0x00000000
	.align		4
        /*0004*/ 	.word	0xffffffff
	.align		4
        /*0008*/ 	.word	0x00000000
	.align		4
        /*000c*/ 	.word	0xfffffffe
	.align		4
        /*0010*/ 	.word	0x00000000
	.align		4
        /*0014*/ 	.word	0xfffffffd
	.align		4
        /*0018*/ 	.word	0x00000000
	.align		4
        /*001c*/ 	.word	0xfffffffc


//--------------------- .nv.constant4             --------------------------
	.section	.nv.constant4,"a",@progbits
	.align	8
	.align		8
.nv.constant4:
        /*0000*/ 	.dword	_$_str
	.align		8
        /*0008*/ 	.dword	_$_str_$_2


//--------------------- .text.triton_poi_fused__native_batch_norm_legit_no_training_add_mul_relu_sigmoid_threshold_backward_0 --------------------------
	.section	.text.triton_poi_fused__native_batch_norm_legit_no_training_add_mul_relu_sigmoid_threshold_backward_0,"ax",@progbits
	.align	128
        .global         triton_poi_fused__native_batch_norm_legit_no_training_add_mul_relu_sigmoid_threshold_backward_0
        .type           triton_poi_fused__native_batch_norm_legit_no_training_add_mul_relu_sigmoid_threshold_backward_0,@function
        .size           triton_poi_fused__native_batch_norm_legit_no_training_add_mul_relu_sigmoid_threshold_backward_0,(.L_x_1 - triton_poi_fused__native_batch_norm_legit_no_training_add_mul_relu_sigmoid_threshold_backward_0)
        .other          triton_poi_fused__native_batch_norm_legit_no_training_add_mul_relu_sigmoid_threshold_backward_0,@"STO_CUDA_ENTRY STV_DEFAULT"
triton_poi_fused__native_batch_norm_legit_no_training_add_mul_relu_sigmoid_threshold_backward_0:
.text.triton_poi_fused__native_batch_norm_legit_no_training_add_mul_relu_sigmoid_threshold_backward_0:
[----:B------:R-:W0:Y:S01]  /*0000*/  LDC R1, c[0x0][0x28] ;  /* 0x00000a00ff017b82 */ /* 0x000e220000000800 */
[----:B------:R-:W1:Y:S07]  /*0010*/  S2R R3, SR_TID.X ;  /* 0x0000000000037919 */ /* 0x000e6e0000002100 */
[----:B------:R-:W2:Y:S01]  /*0020*/  LDC.64 R12, c[0x0][0x228] ;  /* 0x00008a00ff0c7b82 */ /* 0x000ea20000000a00 */
[----:B------:R-:W-:Y:S01]  /*0030*/  HFMA2.MMA R4, -RZ, RZ, 0, 0 ;  /* 0x00000000ff047435 */ /* 0x000fe200000001ff */
[----:B------:R-:W-:Y:S01]  /*0040*/  ULDC.64 UR4, c[0x0][0x208] ;  /* 0x0000820000047ab9 */ /* 0x000fe20000000a00 */
[----:B------:R-:W3:Y:S05]  /*0050*/  S2R R0, SR_CTAID.X ;  /* 0x0000000000007919 */ /* 0x000eea0000002500 */
[----:B------:R-:W4:Y:S08]  /*0060*/  LDC.64 R14, c[0x0][0x250] ;  /* 0x00009400ff0e7b82 */ /* 0x000f300000000a00 */
[----:B------:R-:W5:Y:S08]  /*0070*/  LDC.64 R6, c[0x0][0x218] ;  /* 0x00008600ff067b82 */ /* 0x000f700000000a00 */
[----:B------:R-:W2:Y:S01]  /*0080*/  LDC.64 R8, c[0x0][0x220] ;  /* 0x00008800ff087b82 */ /* 0x000ea20000000a00 */
[----:B------:R-:W-:-:S02]  /*0090*/  CS2R R24, SRZ ;  /* 0x0000000000187805 */ /* 0x000fc4000001ff00 */
[----:B------:R-:W-:-:S05]  /*00a0*/  CS2R R10, SRZ ;  /* 0x00000000000a7805 */ /* 0x000fca000001ff00 */
[----:B------:R-:W4:Y:S01]  /*00b0*/  LDC.64 R18, c[0x0][0x240] ;  /* 0x00009000ff127b82 */ /* 0x000f220000000a00 */
[----:B-1----:R-:W-:-:S07]  /*00c0*/  LOP3.LUT R3, R3, 0x7f, RZ, 0xc0, !PT ;  /* 0x0000007f03037812 */ /* 0x002fce00078ec0ff */
[----:B------:R-:W1:Y:S01]  /*00d0*/  LDC.64 R30, c[0x0][0x248] ;  /* 0x00009200ff1e7b82 */ /* 0x000e620000000a00 */
[----:B---3--:R-:W-:Y:S02]  /*00e0*/  SHF.R.S32.HI R2, RZ, 0x18, R0 ;  /* 0x00000018ff027819 */ /* 0x008fe40000011400 */
[----:B------:R-:W-:Y:S02]  /*00f0*/  CS2R R22, SRZ ;  /* 0x0000000000167805 */ /* 0x000fe4000001ff00 */
[----:B------:R-:W-:Y:S02]  /*0100*/  LEA R3, R0, R3, 0x7 ;  /* 0x0000000300037211 */ /* 0x000fe400078e38ff */
[----:B------:R-:W-:Y:S02]  /*0110*/  CS2R R20, SRZ ;  /* 0x0000000000147805 */ /* 0x000fe4000001ff00 */
[----:B------:R-:W-:Y:S01]  /*0120*/  SGXT R0, R2, 0x1 ;  /* 0x000000010200781a */ /* 0x000fe20000000200 */
[----:B------:R-:W-:Y:S01]  /*0130*/  ULDC.64 UR6, c[0x0][0x2d8] ;  /* 0x0000b60000067ab9 */ /* 0x000fe20000000a00 */
[----:B------:R-:W-:Y:S01]  /*0140*/  ISETP.GE.AND P0, PT, R3, 0x100, PT ;  /* 0x000001000300780c */ /* 0x000fe20003f06270 */
[----:B------:R-:W3:Y:S01]  /*0150*/  LDC.64 R16, c[0x0][0x278] ;  /* 0x00009e00ff107b82 */ /* 0x000ee20000000a00 */
[----:B------:R-:W-:-:S04]  /*0160*/  LEA.HI R0, R0, R3, RZ, 0x4 ;  /* 0x0000000300007211 */ /* 0x000fc800078f20ff */
[----:B------:R-:W-:-:S03]  /*0170*/  SHF.R.S32.HI R0, RZ, 0x4, R0 ;  /* 0x00000004ff007819 */ /* 0x000fc60000011400 */
[----:B------:R-:W3:Y:S01]  /*0180*/  LDC.64 R26, c[0x0][0x270] ;  /* 0x00009c00ff1a7b82 */ /* 0x000ee20000000a00 */
[----:B------:R-:W-:-:S04]  /*0190*/  LEA.HI R2, R0, R0, RZ, 0x2 ;  /* 0x0000000000027211 */ /* 0x000fc800078f10ff */
[----:B------:R-:W-:-:S03]  /*01a0*/  LOP3.LUT R5, R2, 0xfffffffc, RZ, 0xc0, !PT ;  /* 0xfffffffc02057812 */ /* 0x000fc600078ec0ff */
[----:B------:R-:W3:Y:S01]  /*01b0*/  LDC.64 R28, c[0x0][0x260] ;  /* 0x00009800ff1c7b82 */ /* 0x000ee20000000a00 */
[----:B------:R-:W-:-:S05]  /*01c0*/  IADD3 R5, R0, -R5, RZ ;  /* 0x8000000500057210 */ /* 0x000fca0007ffe0ff */
[----:B--2---:R-:W-:-:S05]  /*01d0*/  IMAD.WIDE R12, R5, 0x4, R12 ;  /* 0x00000004050c7825 */ /* 0x004fca00078e020c */
[----:B------:R2:W3:Y:S01]  /*01e0*/  @!P0 LDG.E.EL R4, desc[UR4][R12.64] ;  /* 0x000000040c048981 */ /* 0x0004e2000c2e1900 */
[----:B------:R-:W-:Y:S01]  /*01f0*/  MOV R0, RZ ;  /* 0x000000ff00007202 */ /* 0x000fe20000000f00 */
[----:B----4-:R-:W-:-:S05]  /*0200*/  IMAD.WIDE R14, R5, 0x4, R14 ;  /* 0x00000004050e7825 */ /* 0x010fca00078e020e */
[----:B------:R4:W3:Y:S01]  /*0210*/  @!P0 LDG.E.EL R0, desc[UR4][R14.64] ;  /* 0x000000040e008981 */ /* 0x0008e2000c2e1900 */
[----:B-----5:R-:W-:Y:S01]  /*0220*/  IMAD.WIDE R6, R3, 0x4, R6 ;  /* 0x0000000403067825 */ /* 0x020fe200078e0206 */
[----:B--2---:R-:W2:Y:S03]  /*0230*/  LDC.64 R12, c[0x0][0x268] ;  /* 0x00009a00ff0c7b82 */ /* 0x004ea60000000a00 */
[----:B0-----:R-:W-:Y:S01]  /*0240*/  IMAD.WIDE R8, R5, 0x4, R8 ;  /* 0x0000000405087825 */ /* 0x001fe200078e0208 */
[----:B------:R0:W5:Y:S04]  /*0250*/  @!P0 LDG.E R24, desc[UR4][R6.64] ;  /* 0x0000000406188981 */ /* 0x000168000c1e1900 */
[----:B------:R0:W5:Y:S01]  /*0260*/  @!P0 LDG.E.EL R11, desc[UR4][R8.64] ;  /* 0x00000004080b8981 */ /* 0x000162000c2e1900 */
[----:B------:R-:W-:Y:S01]  /*0270*/  IMAD.WIDE R18, R3, 0x4, R18 ;  /* 0x0000000403127825 */ /* 0x000fe200078e0212 */
[----:B----4-:R-:W4:Y:S03]  /*0280*/  LDC.64 R14, c[0x0][0x230] ;  /* 0x00008c00ff0e7b82 */ /* 0x010f260000000a00 */
[C---:B-1----:R-:W-:Y:S01]  /*0290*/  IMAD.WIDE R30, R5.reuse, 0x4, R30 ;  /* 0x00000004051e7825 */ /* 0x042fe200078e021e */
[----:B------:R1:W5:Y:S04]  /*02a0*/  @!P0 LDG.E R23, desc[UR4][R18.64] ;  /* 0x0000000412178981 */ /* 0x000368000c1e1900 */
[----:B------:R1:W5:Y:S01]  /*02b0*/  @!P0 LDG.E.EL R25, desc[UR4][R30.64] ;  /* 0x000000041e198981 */ /* 0x000362000c2e1900 */
[----:B0-----:R-:W0:Y:S08]  /*02c0*/  LDC.64 R6, c[0x0][0x238] ;  /* 0x00008e00ff067b82 */ /* 0x001e300000000a00 */
[----:B------:R-:W3:Y:S01]  /*02d0*/  LDC.64 R8, c[0x0][0x258] ;  /* 0x00009600ff087b82 */ /* 0x000ee20000000a00 */
[----:B----4-:R-:W-:-:S04]  /*02e0*/  IMAD.WIDE R14, R5, 0x4, R14 ;  /* 0x00000004050e7825 */ /* 0x010fc800078e020e */
[----:B---3--:R-:W-:Y:S01]  /*02f0*/  IMAD.WIDE R16, R5, 0x4, R16 ;  /* 0x0000000405107825 */ /* 0x008fe200078e0210 */
[----:B------:R3:W4:Y:S03]  /*0300*/  @!P0 LDG.E.EL R22, desc[UR4][R14.64] ;  /* 0x000000040e168981 */ /* 0x000726000c2e1900 */
[----:B--2---:R-:W-:Y:S01]  /*0310*/  IMAD.WIDE R12, R3, 0x4, R12 ;  /* 0x00000004030c7825 */ /* 0x004fe200078e020c */
[----:B------:R-:W2:Y:S03]  /*0320*/  @!P0 LDG.E.EL R10, desc[UR4][R16.64] ;  /* 0x00000004100a8981 */ /* 0x000ea6000c2e1900 */
[C---:B------:R-:W-:Y:S01]  /*0330*/  IMAD.WIDE R26, R5.reuse, 0x4, R26 ;  /* 0x00000004051a7825 */ /* 0x040fe200078e021a */
[----:B-1----:R-:W-:Y:S01]  /*0340*/  CS2R R18, SRZ ;  /* 0x0000000000127805 */ /* 0x002fe2000001ff00 */
[----:B------:R-:W1:Y:S02]  /*0350*/  LDC.64 R30, c[0x0][0x298] ;  /* 0x0000a600ff1e7b82 */ /* 0x000e640000000a00 */
[----:B0-----:R-:W-:-:S05]  /*0360*/  IMAD.WIDE R6, R5, 0x4, R6 ;  /* 0x0000000405067825 */ /* 0x001fca00078e0206 */
[----:B------:R0:W4:Y:S01]  /*0370*/  @!P0 LDG.E.EL R20, desc[UR4][R6.64] ;  /* 0x0000000406148981 */ /* 0x000122000c2e1900 */
[----:B---3--:R-:W3:Y:S08]  /*0380*/  LDC.64 R14, c[0x0][0x288] ;  /* 0x0000a200ff0e7b82 */ /* 0x008ef00000000a00 */
[----:B0-----:R-:W0:Y:S01]  /*0390*/  LDC.64 R6, c[0x0][0x280] ;  /* 0x0000a000ff067b82 */ /* 0x001e220000000a00 */
[----:B------:R-:W-:Y:S01]  /*03a0*/  CS2R R16, SRZ ;  /* 0x0000000000107805 */ /* 0x000fe2000001ff00 */
[----:B------:R-:W-:-:S05]  /*03b0*/  IMAD.WIDE R8, R5, 0x4, R8 ;  /* 0x0000000405087825 */ /* 0x000fca00078e0208 */
[----:B------:R0:W2:Y:S01]  /*03c0*/  @!P0 LDG.E.EL R21, desc[UR4][R8.64] ;  /* 0x0000000408158981 */ /* 0x0000a2000c2e1900 */
[----:B---3--:R-:W-:-:S04]  /*03d0*/  IMAD.WIDE R14, R5, 0x4, R14 ;  /* 0x00000004050e7825 */ /* 0x008fc800078e020e */
[----:B0-----:R-:W-:-:S05]  /*03e0*/  IMAD.WIDE R6, R5, 0x4, R6 ;  /* 0x0000000405067825 */ /* 0x001fca00078e0206 */
[----:B------:R0:W3:Y:S01]  /*03f0*/  @!P0 LDG.E.EL R17, desc[UR4][R6.64] ;  /* 0x0000000406118981 */ /* 0x0000e2000c2e1900 */
[----:B------:R-:W-:-:S06]  /*0400*/  CS2R R8, SRZ ;  /* 0x0000000000087805 */ /* 0x000fcc000001ff00 */
[----:B------:R1:W2:Y:S01]  /*0410*/  @!P0 LDG.E R8, desc[UR4][R12.64] ;  /* 0x000000040c088981 */ /* 0x0002a2000c1e1900 */
[----:B0-----:R-:W-:-:S06]  /*0420*/  CS2R R6, SRZ ;  /* 0x0000000000067805 */ /* 0x001fcc000001ff00 */
[----:B------:R0:W3:Y:S01]  /*0430*/  @!P0 LDG.E.EL R6, desc[UR4][R14.64] ;  /* 0x000000040e068981 */ /* 0x0000e2000c2e1900 */
[----:B-1----:R-:W-:-:S06]  /*0440*/  CS2R R12, SRZ ;  /* 0x00000000000c7805 */ /* 0x002fcc000001ff00 */
[----:B------:R1:W2:Y:S01]  /*0450*/  @!P0 LDG.E.EL R13, desc[UR4][R26.64] ;  /* 0x000000041a0d8981 */ /* 0x0002a2000c2e1900 */
[----:B0-----:R-:W0:Y:S08]  /*0460*/  LDC.64 R14, c[0x0][0x2a8] ;  /* 0x0000aa00ff0e7b82 */ /* 0x001e300000000a00 */
[----:B-1----:R-:W1:Y:S01]  /*0470*/  LDC.64 R26, c[0x0][0x2b8] ;  /* 0x0000ae00ff1a7b82 */ /* 0x002e620000000a00 */
[----:B0-----:R-:W-:-:S05]  /*0480*/  IMAD.WIDE R14, R3, 0x4, R14 ;  /* 0x00000004030e7825 */ /* 0x001fca00078e020e */
[----:B------:R0:W2:Y:S01]  /*0490*/  @!P0 LDG.E R9, desc[UR4][R14.64] ;  /* 0x000000040e098981 */ /* 0x0000a2000c1e1900 */
[----:B-1----:R-:W-:-:S04]  /*04a0*/  IMAD.WIDE R26, R5, 0x4, R26 ;  /* 0x00000004051a7825 */ /* 0x002fc800078e021a */
[C---:B------:R-:W-:Y:S01]  /*04b0*/  IMAD.WIDE R28, R5.reuse, 0x4, R28 ;  /* 0x00000004051c7825 */ /* 0x040fe200078e021c */
[----:B------:R1:W3:Y:S01]  /*04c0*/  @!P0 LDG.E.EL R18, desc[UR4][R26.64] ;  /* 0x000000041a128981 */ /* 0x0002e2000c2e1900 */
[----:B0-----:R-:W0:Y:S03]  /*04d0*/  LDC.64 R14, c[0x0][0x2c0] ;  /* 0x0000b000ff0e7b82 */ /* 0x001e260000000a00 */
[----:B------:R1:W3:Y:S05]  /*04e0*/  @!P0 LDG.E.EL R19, desc[UR4][R28.64] ;  /* 0x000000041c138981 */ /* 0x0002ea000c2e1900 */
[----:B-1----:R-:W1:Y:S01]  /*04f0*/  LDC.64 R26, c[0x0][0x2b0] ;  /* 0x0000ac00ff1a7b82 */ /* 0x002e620000000a00 */
[----:B------:R-:W-:-:S05]  /*0500*/  IMAD.WIDE R30, R5, 0x4, R30 ;  /* 0x00000004051e7825 */ /* 0x000fca00078e021e */
[----:B------:R-:W3:Y:S02]  /*0510*/  @!P0 LDG.E.EL R16, desc[UR4][R30.64] ;  /* 0x000000041e108981 */ /* 0x000ee4000c2e1900 */
[----:B------:R-:W4:Y:S01]  /*0520*/  LDC.64 R28, c[0x0][0x290] ;  /* 0x0000a400ff1c7b82 */ /* 0x000f220000000a00 */
[----:B0-----:R-:W-:-:S05]  /*0530*/  IMAD.WIDE R14, R5, 0x4, R14 ;  /* 0x00000004050e7825 */ /* 0x001fca00078e020e */
[----:B------:R0:W3:Y:S01]  /*0540*/  @!P0 LDG.E.EL R7, desc[UR4][R14.64] ;  /* 0x000000040e078981 */ /* 0x0000e2000c2e1900 */
[----:B-1----:R-:W-:-:S05]  /*0550*/  IMAD.WIDE R26, R5, 0x4, R26 ;  /* 0x00000004051a7825 */ /* 0x002fca00078e021a */
[----:B------:R1:W3:Y:S01]  /*0560*/  @!P0 LDG.E.EL R12, desc[UR4][R26.64] ;  /* 0x000000041a0c8981 */ /* 0x0002e2000c2e1900 */
[----:B0-----:R-:W0:Y:S01]  /*0570*/  LDC.64 R14, c[0x0][0x2c8] ;  /* 0x0000b200ff0e7b82 */ /* 0x001e220000000a00 */
[----:B-1----:R-:W-:Y:S01]  /*0580*/  HFMA2.MMA R26, -RZ, RZ, 0, 0 ;  /* 0x00000000ff1a7435 */ /* 0x002fe200000001ff */
[----:B0-----:R-:W-:-:S09]  /*0590*/  IMAD.WIDE R14, R5, 0x4, R14 ;  /* 0x00000004050e7825 */ /* 0x001fd200078e020e */
[----:B------:R0:W3:Y:S02]  /*05a0*/  @!P0 LDG.E.EL R26, desc[UR4][R14.64] ;  /* 0x000000040e1a8981 */ /* 0x0000e4000c2e1900 */
[----:B0-----:R-:W0:Y:S01]  /*05b0*/  LDC.64 R14, c[0x0][0x2a0] ;  /* 0x0000a800ff0e7b82 */ /* 0x001e220000000a00 */
[----:B------:R-:W-:-:S06]  /*05c0*/  FADD R4, R4, 9.9999997473787516356e-06 ;  /* 0x3727c5ac04047421 */ /* 0x000fcc0000000000 */
[----:B------:R-:W1:Y:S01]  /*05d0*/  MUFU.SQRT R4, R4 ;  /* 0x0000000400047308 */ /* 0x000e620000002000 */
[----:B------:R-:W-:-:S07]  /*05e0*/  FADD R0, R0, 9.9999997473787516356e-06 ;  /* 0x3727c5ac00007421 */ /* 0x000fce0000000000 */
[----:B------:R-:W4:Y:S01]  /*05f0*/  MUFU.SQRT R0, R0 ;  /* 0x0000000000007308 */ /* 0x000f220000002000 */
[C---:B-1----:R-:W-:Y:S02]  /*0600*/  FSETP.GT.AND P1, PT, R4.reuse, 8.50705917302346158658e+37, PT ;  /* 0x7e8000000400780b */ /* 0x042fe40003f24000 */
[----:B------:R-:W-:Y:S01]  /*0610*/  FSETP.GEU.AND P2, PT, R4, 1.175494350822287508e-38, PT ;  /* 0x008000000400780b */ /* 0x000fe20003f4e000 */
[----:B-----5:R-:W-:Y:S01]  /*0620*/  FADD R24, -R11, R24 ;  /* 0x000000180b187221 */ /* 0x020fe20000000100 */
[----:B------:R-:W-:-:S04]  /*0630*/  MOV R11, 0x3e800000 ;  /* 0x3e800000000b7802 */ /* 0x000fc80000000f00 */
[----:B------:R-:W-:-:S05]  /*0640*/  FSEL R27, R11, 1, P1 ;  /* 0x3f8000000b1b7808 */ /* 0x000fca0000800000 */
[----:B------:R-:W-:Y:S01]  /*0650*/  @P1 FMUL R4, R4, 0.25 ;  /* 0x3e80000004041820 */ /* 0x000fe20000400000 */
[----:B----4-:R-:W-:Y:S01]  /*0660*/  FSETP.GT.AND P1, PT, R0, 8.50705917302346158658e+37, PT ;  /* 0x7e8000000000780b */ /* 0x010fe20003f24000 */
[----:B------:R-:W-:Y:S02]  /*0670*/  @!P2 FMUL R27, R27, 16777216 ;  /* 0x4b8000001b1ba820 */ /* 0x000fe40000400000 */
[----:B------:R-:W-:Y:S01]  /*0680*/  @!P2 FMUL R4, R4, 16777216 ;  /* 0x4b8000000404a820 */ /* 0x000fe20000400000 */
[----:B------:R-:W-:-:S09]  /*0690*/  FSETP.GEU.AND P2, PT, R0, 1.175494350822287508e-38, PT ;  /* 0x008000000000780b */ /* 0x000fd20003f4e000 */
[----:B------:R-:W-:-:S04]  /*06a0*/  @P1 FMUL R0, R0, 0.25 ;  /* 0x3e80000000001820 */ /* 0x000fc80000400000 */
[----:B------:R-:W-:Y:S01]  /*06b0*/  @!P2 FMUL R0, R0, 16777216 ;  /* 0x4b8000000000a820 */ /* 0x000fe20000400000 */
[----:B------:R-:W-:-:S05]  /*06c0*/  FADD R23, -R25, R23 ;  /* 0x0000001719177221 */ /* 0x000fca0000000100 */
[----:B------:R-:W1:Y:S01]  /*06d0*/  MUFU.RCP R0, R0 ;  /* 0x0000000000007308 */ /* 0x000e620000001000 */
[----:B------:R-:W-:-:S05]  /*06e0*/  FSEL R25, R11, 1, P1 ;  /* 0x3f8000000b197808 */ /* 0x000fca0000800000 */
[----:B------:R-:W-:Y:S01]  /*06f0*/  @!P2 FMUL R25, R25, 16777216 ;  /* 0x4b8000001919a820 */ /* 0x000fe20000400000 */
[----:B0-----:R-:W-:-:S04]  /*0700*/  IMAD.WIDE R14, R5, 0x4, R14 ;  /* 0x00000004050e7825 */ /* 0x001fc800078e020e */
[----:B-1----:R-:W-:Y:S01]  /*0710*/  FMUL R0, R0, R25 ;  /* 0x0000001900007220 */ /* 0x002fe20000400000 */
[----:B------:R-:W-:-:S06]  /*0720*/  MOV R25, RZ ;  /* 0x000000ff00197202 */ /* 0x000fcc0000000f00 */
[----:B------:R0:W4:Y:S01]  /*0730*/  @!P0 LDG.E.EL R25, desc[UR4][R14.64] ;  /* 0x000000040e198981 */ /* 0x000122000c2e1900 */
[----:B------:R-:W-:Y:S01]  /*0740*/  HFMA2.MMA R2, -RZ, RZ, 0, 0 ;  /* 0x00000000ff027435 */ /* 0x000fe200000001ff */
[----:B0-----:R-:W0:Y:S01]  /*0750*/  LDC.64 R14, c[0x0][0x2d0] ;  /* 0x0000b400ff0e7b82 */ /* 0x001e220000000a00 */
[----:B------:R-:W-:-:S08]  /*0760*/  IMAD.WIDE R28, R5, 0x4, R28 ;  /* 0x00000004051c7825 */ /* 0x000fd000078e021c */
[----:B------:R1:W5:Y:S02]  /*0770*/  @!P0 LDG.E.EL R2, desc[UR4][R28.64] ;  /* 0x000000041c028981 */ /* 0x000364000c2e1900 */
[----:B-1----:R-:W-:Y:S01]  /*0780*/  HFMA2.MMA R28, -RZ, RZ, 0, 0 ;  /* 0x00000000ff1c7435 */ /* 0x002fe200000001ff */
[----:B0-----:R-:W-:-:S09]  /*0790*/  IMAD.WIDE R14, R5, 0x4, R14 ;  /* 0x00000004050e7825 */ /* 0x001fd200078e020e */
[----:B------:R0:W4:Y:S01]  /*07a0*/  @!P0 LDG.E.EL R28, desc[UR4][R14.64] ;  /* 0x000000040e1c8981 */ /* 0x000122000c2e1900 */
[----:B------:R-:W1:Y:S01]  /*07b0*/  MUFU.RCP R4, R4 ;  /* 0x0000000400047308 */ /* 0x000e620000001000 */
[----:B------:R-:W-:Y:S01]  /*07c0*/  FMUL R0, R23, R0 ;  /* 0x0000000017007220 */ /* 0x000fe20000400000 */
[----:B-1----:R-:W-:-:S04]  /*07d0*/  FMUL R4, R4, R27 ;  /* 0x0000001b04047220 */ /* 0x002fc80000400000 */
[----:B------:R-:W-:-:S04]  /*07e0*/  FMUL R5, R24, R4 ;  /* 0x0000000418057220 */ /* 0x000fc80000400000 */
[----:B------:R-:W-:Y:S01]  /*07f0*/  FFMA R5, R5, R22, R20 ;  /* 0x0000001605057223 */ /* 0x000fe20000000014 */
[----:B--2---:R-:W-:Y:S01]  /*0800*/  FADD R10, R10, 9.9999997473787516356e-06 ;  /* 0x3727c5ac0a0a7421 */ /* 0x004fe20000000000 */
[----:B---3--:R-:W-:-:S04]  /*0810*/  FFMA R0, R0, R21, R19 ;  /* 0x0000001500007223 */ /* 0x008fc80000000013 */
[----:B------:R-:W-:-:S04]  /*0820*/  FADD R0, R5, R0 ;  /* 0x0000000005007221 */ /* 0x000fc80000000000 */
[----:B------:R-:W-:-:S04]  /*0830*/  FADD R0, RZ, -R0 ;  /* 0x80000000ff007221 */ /* 0x000fc80000000000 */
[----:B------:R-:W-:-:S05]  /*0840*/  FMUL R0, R0, 1.4426950216293334961 ;  /* 0x3fb8aa3b00007820 */ /* 0x000fca0000400000 */
[----:B------:R-:W-:Y:S01]  /*0850*/  FSETP.GEU.AND P4, PT, R0, -126, PT ;  /* 0xc2fc00000000780b */ /* 0x000fe20003f8e000 */
[----:B------:R-:W1:Y:S01]  /*0860*/  MUFU.SQRT R4, R10 ;  /* 0x0000000a00047308 */ /* 0x000e620000002000 */
[----:B------:R-:W-:Y:S01]  /*0870*/  FADD R16, R16, 9.9999997473787516356e-06 ;  /* 0x3727c5ac10107421 */ /* 0x000fe20000000000 */
[----:B------:R-:W-:-:S10]  /*0880*/  FADD R18, R18, 9.9999997473787516356e-06 ;  /* 0x3727c5ac12127421 */ /* 0x000fd40000000000 */
[----:B------:R-:W-:-:S04]  /*0890*/  @!P4 FMUL R0, R0, 0.5 ;  /* 0x3f0000000000c820 */ /* 0x000fc80000400000 */
[----:B------:R-:W2:Y:S01]  /*08a0*/  MUFU.EX2 R5, R0 ;  /* 0x0000000000057308 */ /* 0x000ea20000000800 */
[C---:B-1----:R-:W-:Y:S02]  /*08b0*/  FSETP.GT.AND P1, PT, R4.reuse, 8.50705917302346158658e+37, PT ;  /* 0x7e8000000400780b */ /* 0x042fe40003f24000 */
[----:B------:R-:W-:-:S05]  /*08c0*/  FSETP.GEU.AND P2, PT, R4, 1.175494350822287508e-38, PT ;  /* 0x008000000400780b */ /* 0x000fca0003f4e000 */
[----:B------:R-:W1:Y:S08]  /*08d0*/  MUFU.SQRT R16, R16 ;  /* 0x0000001000107308 */ /* 0x000e700000002000 */
[----:B------:R-:W3:Y:S01]  /*08e0*/  MUFU.SQRT R18, R18 ;  /* 0x0000001200127308 */ /* 0x000ee20000002000 */
[----:B--2---:R-:W-:-:S04]  /*08f0*/  @!P4 FMUL R5, R5, R5 ;  /* 0x000000050505c220 */ /* 0x004fc80000400000 */
[----:B0-----:R-:W-:Y:S01]  /*0900*/  FADD R14, R5, 1 ;  /* 0x3f800000050e7421 */ /* 0x001fe20000000000 */
[----:B------:R-:W-:Y:S01]  /*0910*/  @P1 FMUL R4, R4, 0.25 ;  /* 0x3e80000004041820 */ /* 0x000fe20000400000 */
[----:B-1----:R-:W-:-:S03]  /*0920*/  FSETP.GT.AND P3, PT, R16, 8.50705917302346158658e+37, PT ;  /* 0x7e8000001000780b */ /* 0x002fc60003f64000 */
[----:B------:R-:W-:Y:S01]  /*0930*/  FSETP.GT.AND P6, PT, R14, 8.50705917302346158658e+37, PT ;  /* 0x7e8000000e00780b */ /* 0x000fe20003fc4000 */
[----:B------:R-:W-:Y:S01]  /*0940*/  @!P2 FMUL R4, R4, 16777216 ;  /* 0x4b8000000404a820 */ /* 0x000fe20000400000 */
[----:B------:R-:W-:Y:S02]  /*0950*/  FSEL R5, R11, 1, P1 ;  /* 0x3f8000000b057808 */ /* 0x000fe40000800000 */
[----:B---3--:R-:W-:Y:S02]  /*0960*/  FSETP.GT.AND P5, PT, R18, 8.50705917302346158658e+37, PT ;  /* 0x7e8000001200780b */ /* 0x008fe40003fa4000 */
[----:B------:R-:W-:Y:S02]  /*0970*/  FSETP.GEU.AND P4, PT, R16, 1.175494350822287508e-38, PT ;  /* 0x008000001000780b */ /* 0x000fe40003f8e000 */
[----:B------:R-:W-:Y:S01]  /*0980*/  FSETP.GEU.AND P1, PT, R18, 1.175494350822287508e-38, PT ;  /* 0x008000001200780b */ /* 0x000fe20003f2e000 */
[----:B------:R-:W0:Y:S01]  /*0990*/  MUFU.RCP R4, R4 ;  /* 0x0000000400047308 */ /* 0x000e220000001000 */
[----:B------:R-:W-:-:S03]  /*09a0*/  @P3 FMUL R16, R16, 0.25 ;  /* 0x3e80000010103820 */ /* 0x000fc60000400000 */
[----:B------:R-:W-:-:S04]  /*09b0*/  @P6 FMUL R14, R14, 0.25 ;  /* 0x3e8000000e0e6820 */ /* 0x000fc80000400000 */
[----:B------:R-:W-:Y:S02]  /*09c0*/  @P5 FMUL R18, R18, 0.25 ;  /* 0x3e80000012125820 */ /* 0x000fe40000400000 */
[----:B------:R-:W1:Y:S01]  /*09d0*/  MUFU.RCP R14, R14 ;  /* 0x0000000e000e7308 */ /* 0x000e620000001000 */
[----:B------:R-:W-:Y:S01]  /*09e0*/  @!P4 FMUL R16, R16, 16777216 ;  /* 0x4b8000001010c820 */ /* 0x000fe20000400000 */
[----:B------:R-:W-:Y:S01]  /*09f0*/  @!P1 FMUL R18, R18, 16777216 ;  /* 0x4b80000012129820 */ /* 0x000fe20000400000 */
[----:B------:R-:W-:Y:S01]  /*0a00*/  @!P2 FMUL R5, R5, 16777216 ;  /* 0x4b8000000505a820 */ /* 0x000fe20000400000 */
[----:B------:R-:W-:-:S04]  /*0a10*/  FADD R19, -R13, R8 ;  /* 0x000000080d137221 */ /* 0x000fc80000000100 */
[----:B------:R-:W2:Y:S01]  /*0a20*/  MUFU.RCP R0, R16 ;  /* 0x0000001000007308 */ /* 0x000ea20000001000 */
[----:B0-----:R-:W-:Y:S01]  /*0a30*/  FMUL R4, R4, R5 ;  /* 0x0000000504047220 */ /* 0x001fe20000400000 */
[----:B------:R-:W-:-:S06]  /*0a40*/  FSEL R15, R11, 1, P6 ;  /* 0x3f8000000b0f7808 */ /* 0x000fcc0003000000 */
[----:B------:R-:W0:Y:S01]  /*0a50*/  MUFU.RCP R10, R18 ;  /* 0x00000012000a7308 */ /* 0x000e220000001000 */
[C---:B------:R-:W-:Y:S01]  /*0a60*/  FSEL R13, R11.reuse, 1, P3 ;  /* 0x3f8000000b0d7808 */ /* 0x040fe20001800000 */
[----:B------:R-:W-:Y:S01]  /*0a70*/  FMUL R19, R4, R19 ;  /* 0x0000001304137220 */ /* 0x000fe20000400000 */
[----:B------:R-:W-:Y:S01]  /*0a80*/  FSEL R11, R11, 1, P5 ;  /* 0x3f8000000b0b7808 */ /* 0x000fe20002800000 */
[----:B------:R-:W3:Y:S01]  /*0a90*/  LDC.64 R4, c[0x0][0x210] ;  /* 0x00008400ff047b82 */ /* 0x000ee20000000a00 */
[----:B-1----:R-:W-:Y:S01]  /*0aa0*/  FMUL R15, R14, R15 ;  /* 0x0000000f0e0f7220 */ /* 0x002fe20000400000 */
[----:B------:R-:W-:Y:S01]  /*0ab0*/  @!P4 FMUL R13, R13, 16777216 ;  /* 0x4b8000000d0dc820 */ /* 0x000fe20000400000 */
[----:B------:R-:W-:Y:S01]  /*0ac0*/  FFMA R6, R19, R17, R6 ;  /* 0x0000001113067223 */ /* 0x000fe20000000006 */
[----:B------:R-:W-:Y:S01]  /*0ad0*/  @!P1 FMUL R11, R11, 16777216 ;  /* 0x4b8000000b0b9820 */ /* 0x000fe20000400000 */
[----:B------:R-:W-:Y:S01]  /*0ae0*/  FADD R9, -R12, R9 ;  /* 0x000000090c097221 */ /* 0x000fe20000000100 */
[----:B--2---:R-:W-:-:S02]  /*0af0*/  FMUL R0, R0, R13 ;  /* 0x0000000d00007220 */ /* 0x004fc40000400000 */
[----:B0-----:R-:W-:-:S04]  /*0b00*/  FMUL R10, R10, R11 ;  /* 0x0000000b0a0a7220 */ /* 0x001fc80000400000 */
[----:B------:R-:W-:-:S04]  /*0b10*/  FMUL R9, R10, R9 ;  /* 0x000000090a097220 */ /* 0x000fc80000400000 */
[----:B------:R-:W-:Y:S01]  /*0b20*/  FFMA R26, R9, R7, R26 ;  /* 0x00000007091a7223 */ /* 0x000fe2000000001a */
[----:B---3--:R-:W-:Y:S01]  /*0b30*/  IMAD.WIDE R4, R3, 0x4, R4 ;  /* 0x0000000403047825 */ /* 0x008fe200078e0204 */
[----:B-----5:R-:W-:-:S05]  /*0b40*/  LOP3.LUT R2, R2, 0x80000000, RZ, 0x3c, !PT ;  /* 0x8000000002027812 */ /* 0x020fca00078e3cff */
[----:B------:R-:W-:-:S04]  /*0b50*/  FFMA R15, R15, R6, R2 ;  /* 0x000000060f0f7223 */ /* 0x000fc80000000002 */
[----:B------:R-:W-:-:S04]  /*0b60*/  FMUL R15, R0, R15 ;  /* 0x0000000f000f7220 */ /* 0x000fc80000400000 */
[----:B----4-:R-:W-:-:S04]  /*0b70*/  FFMA R15, R15, R25, R28 ;  /* 0x000000190f0f7223 */ /* 0x010fc8000000001c */
[C---:B------:R-:W-:Y:S01]  /*0b80*/  FADD R0, R15.reuse, R26 ;  /* 0x0000001a0f007221 */ /* 0x040fe20000000000 */
[----:B------:R-:W-:-:S04]  /*0b90*/  FSETP.GEU.AND P1, PT, R15, -R26, PT ;  /* 0x8000001a0f00720b */ /* 0x000fc80003f2e000 */
[----:B------:R-:W-:Y:S02]  /*0ba0*/  FSEL R7, R0, RZ, P1 ;  /* 0x000000ff00077208 */ /* 0x000fe40000800000 */
[----:B------:R-:W-:Y:S02]  /*0bb0*/  IADD3 R2, P1, R3, UR6, RZ ;  /* 0x0000000603027c10 */ /* 0x000fe4000ff3e0ff */
[----:B------:R-:W-:Y:S01]  /*0bc0*/  FSETP.GTU.AND P2, PT, R7, RZ, PT ;  /* 0x000000ff0700720b */ /* 0x000fe20003f4c000 */
[----:B------:R0:W-:Y:S01]  /*0bd0*/  @!P0 STG.E desc[UR4][R4.64], R7 ;  /* 0x0000000704008986 */ /* 0x0001e2000c101904 */
[----:B------:R-:W-:Y:S02]  /*0be0*/  LEA.HI.X.SX32 R3, R3, UR7, 0x1, P1 ;  /* 0x0000000703037c11 */ /* 0x000fe400088f0eff */
[----:B------:R-:W-:Y:S01]  /*0bf0*/  SEL R9, RZ, 0x1, P2 ;  /* 0x00000001ff097807 */ /* 0x000fe20001000000 */
[----:B0-----:R-:W-:Y:S08]  /*0c00*/  @P0 EXIT ;  /* 0x000000000000094d */ /* 0x001ff00003800000 */
[----:B------:R-:W-:Y:S01]  /*0c10*/  STG.E.U8 desc[UR4][R2.64], R9 ;  /* 0x0000000902007986 */ /* 0x000fe2000c101104 */
[----:B------:R-:W-:Y:S05]  /*0c20*/  EXIT ;  /* 0x000000000000794d */ /* 0x000fea0003800000 */
.L_x_0:
[----:B------:R-:W-:-:S00]  /*0c30*/  BRA `(.L_x_0) ;  /* 0xfffffffc00fc7947 */ /* 0x000fc0000383ffff */
[----:B------:R-:W-:-:S00]  /*0c40*/  NOP ;  /* 0x0000000000007918 */ /* 0x000fc00000000000 */
        /* <DEDUP_REMOVED lines=11> */
.L_x_1:


//--------------------- .nv.global.init           --------------------------
	.section	.nv.global.init,"aw",@progbits
.nv.global.init:
	.type		_$_str,@object
	.size		_$_str,(_$_str_$_2 - _$_str)
_$_str:
        /*0000*/ 	.byte	0x5f, 0x5f, 0x43, 0x55, 0x44, 0x41, 0x5f, 0x46, 0x54, 0x5a, 0x00
	.type		_$_str_$_2,@object
	.size		_$_str_$_2,(.L_1 - _$_str_$_2)
_$_str_$_2:
        /*000b*/ 	.byte	0x5f, 0x5f, 0x43, 0x55, 0x44, 0x41, 0x5f, 0x50, 0x52, 0x45, 0x43, 0x5f, 0x53, 0x51, 0x52, 0x54
        /*001b*/ 	.byte	0x00
.L_1:


//--------------------- .nv.constant0.triton_poi_fused__native_batch_norm_legit_no_training_add_mul_relu_sigmoid_threshold_backward_0 --------------------------
	.section	.nv.constant0.triton_poi_fused__native_batch_norm_legit_no_training_add_mul_relu_sigmoid_threshold_backward_0,"a",@progbits
	.sectionflags	@""
	.align	4
.nv.constant0.triton_poi_fused__native_batch_norm_legit_no_training_add_mul_relu_sigmoid_threshold_backward_0:
	.zero		740
